//
// Generated by NVIDIA NVVM Compiler
//
// Compiler Build ID: CL-36424714
// Cuda compilation tools, release 13.0, V13.0.88
// Based on NVVM 20.0.0
//

.version 9.0
.target sm_100
.address_size 64

	// .globl	_Z4vsqrPi

.visible .entry _Z4vsqrPi(
	.param .u64 .ptr .align 1 _Z4vsqrPi_param_0
)
{
	.reg .b32 	%r<3>;
	.reg .b64 	%rd<5>;

	ld.param.u64 	%rd1, [_Z4vsqrPi_param_0];
	cvta.to.global.u64 	%rd2, %rd1;
	mov.u32 	%r1, %tid.x;
	mul.lo.s32 	%r2, %r1, %r1;
	mul.wide.u32 	%rd3, %r1, 4;
	add.s64 	%rd4, %rd2, %rd3;
	st.global.u32 	[%rd4], %r2;
	ret;

}
	// .globl	_Z5vsqr_Pi
.visible .entry _Z5vsqr_Pi(
	.param .u64 .ptr .align 1 _Z5vsqr_Pi_param_0
)
{
	.reg .b32 	%r<4>;
	.reg .b64 	%rd<5>;

	ld.param.u64 	%rd1, [_Z5vsqr_Pi_param_0];
	cvta.to.global.u64 	%rd2, %rd1;
	mov.u32 	%r1, %tid.x;
	mul.wide.u32 	%rd3, %r1, 4;
	add.s64 	%rd4, %rd2, %rd3;
	ld.global.u32 	%r2, [%rd4];
	mul.lo.s32 	%r3, %r2, %r2;
	st.global.u32 	[%rd4], %r3;
	ret;

}
	// .globl	_Z6vcube_Pi
.visible .entry _Z6vcube_Pi(
	.param .u64 .ptr .align 1 _Z6vcube_Pi_param_0
)
{
	.reg .b32 	%r<5>;
	.reg .b64 	%rd<5>;

	ld.param.u64 	%rd1, [_Z6vcube_Pi_param_0];
	cvta.to.global.u64 	%rd2, %rd1;
	mov.u32 	%r1, %tid.x;
	mul.wide.u32 	%rd3, %r1, 4;
	add.s64 	%rd4, %rd2, %rd3;
	ld.global.u32 	%r2, [%rd4];
	mul.lo.s32 	%r3, %r2, %r2;
	mul.lo.s32 	%r4, %r3, %r2;
	st.global.u32 	[%rd4], %r4;
	ret;

}
	// .globl	_Z4vaddPKiS0_Pi
.visible .entry _Z4vaddPKiS0_Pi(
	.param .u64 .ptr .align 1 _Z4vaddPKiS0_Pi_param_0,
	.param .u64 .ptr .align 1 _Z4vaddPKiS0_Pi_param_1,
	.param .u64 .ptr .align 1 _Z4vaddPKiS0_Pi_param_2
)
{
	.reg .b32 	%r<5>;
	.reg .b64 	%rd<11>;

	ld.param.u64 	%rd1, [_Z4vaddPKiS0_Pi_param_0];
	ld.param.u64 	%rd2, [_Z4vaddPKiS0_Pi_param_1];
	ld.param.u64 	%rd3, [_Z4vaddPKiS0_Pi_param_2];
	cvta.to.global.u64 	%rd4, %rd3;
	cvta.to.global.u64 	%rd5, %rd2;
	cvta.to.global.u64 	%rd6, %rd1;
	mov.u32 	%r1, %tid.x;
	mul.wide.u32 	%rd7, %r1, 4;
	add.s64 	%rd8, %rd6, %rd7;
	ld.global.u32 	%r2, [%rd8];
	add.s64 	%rd9, %rd5, %rd7;
	ld.global.u32 	%r3, [%rd9];
	add.s32 	%r4, %r3, %r2;
	add.s64 	%rd10, %rd4, %rd7;
	st.global.u32 	[%rd10], %r4;
	ret;

}
	// .globl	_Z17fused_sqr_cub_addPKiS0_Pi
.visible .entry _Z17fused_sqr_cub_addPKiS0_Pi(
	.param .u64 .ptr .align 1 _Z17fused_sqr_cub_addPKiS0_Pi_param_0,
	.param .u64 .ptr .align 1 _Z17fused_sqr_cub_addPKiS0_Pi_param_1,
	.param .u64 .ptr .align 1 _Z17fused_sqr_cub_addPKiS0_Pi_param_2
)
{
	.reg .b32 	%r<7>;
	.reg .b64 	%rd<11>;

	ld.param.u64 	%rd1, [_Z17fused_sqr_cub_addPKiS0_Pi_param_0];
	ld.param.u64 	%rd2, [_Z17fused_sqr_cub_addPKiS0_Pi_param_1];
	ld.param.u64 	%rd3, [_Z17fused_sqr_cub_addPKiS0_Pi_param_2];
	cvta.to.global.u64 	%rd4, %rd3;
	cvta.to.global.u64 	%rd5, %rd2;
	cvta.to.global.u64 	%rd6, %rd1;
	mov.u32 	%r1, %tid.x;
	mul.wide.u32 	%rd7, %r1, 4;
	add.s64 	%rd8, %rd6, %rd7;
	ld.global.u32 	%r2, [%rd8];
	add.s64 	%rd9, %rd5, %rd7;
	ld.global.u32 	%r3, [%rd9];
	mul.lo.s32 	%r4, %r2, %r2;
	mul.lo.s32 	%r5, %r3, %r3;
	mad.lo.s32 	%r6, %r5, %r3, %r4;
	add.s64 	%rd10, %rd4, %rd7;
	st.global.u32 	[%rd10], %r6;
	ret;

}


// ===== COMPILED SASS (sm_100) =====

	.target	sm_100

	.elftype	@"ET_EXEC"


//--------------------- .note.nv.tkinfo           --------------------------
	.section	.note.nv.tkinfo,"",@"SHT_NOTE"
	.sectionflags	@"SHF_NOTE_NV_TKINFO"
	.tkinfo
        /*0018*/ 	.word	0x00000002
        /*0030*/ 	.string	""
        /*0030*/ 	.string	"ptxas"
        /*0030*/ 	.string	"Cuda compilation tools, release 13.0, V13.0.88"
        /*0030*/ 	.string	"Build cuda_13.0.r13.0/compiler.36424714_0"
        /*0030*/ 	.string	"-arch sm_100 -m 64 "



//--------------------- .note.nv.cuinfo           --------------------------
	.section	.note.nv.cuinfo,"",@"SHT_NOTE"
	.sectionflags	@"SHF_NOTE_NV_CUINFO"
        /*0018*/ 	.short	0x0002
        /*001a*/ 	.short	0x0064
        /*001c*/ 	.short	0x0082
	.zero		2


//--------------------- .nv.info                  --------------------------
	.section	.nv.info,"",@"SHT_CUDA_INFO"
	.align	4


	//----- nvinfo : EIATTR_REGCOUNT
	.align		4
        /*0000*/ 	.byte	0x04, 0x2f
        /*0002*/ 	.short	(.L_1 - .L_0)
	.align		4
.L_0:
        /*0004*/ 	.word	index@(_Z4vsqrPi)
        /*0008*/ 	.word	0x00000008


	//----- nvinfo : EIATTR_FRAME_SIZE
	.align		4
.L_1:
        /*000c*/ 	.byte	0x04, 0x11
        /*000e*/ 	.short	(.L_3 - .L_2)
	.align		4
.L_2:
        /*0010*/ 	.word	index@(_Z4vsqrPi)
        /*0014*/ 	.word	0x00000000


	//----- nvinfo : EIATTR_REGCOUNT
	.align		4
.L_3:
        /*0018*/ 	.byte	0x04, 0x2f
        /*001a*/ 	.short	(.L_5 - .L_4)
	.align		4
.L_4:
        /*001c*/ 	.word	index@(_Z5vsqr_Pi)
        /*0020*/ 	.word	0x00000008


	//----- nvinfo : EIATTR_FRAME_SIZE
	.align		4
.L_5:
        /*0024*/ 	.byte	0x04, 0x11
        /*0026*/ 	.short	(.L_7 - .L_6)
	.align		4
.L_6:
        /*0028*/ 	.word	index@(_Z5vsqr_Pi)
        /*002c*/ 	.word	0x00000000


	//----- nvinfo : EIATTR_REGCOUNT
	.align		4
.L_7:
        /*0030*/ 	.byte	0x04, 0x2f
        /*0032*/ 	.short	(.L_9 - .L_8)
	.align		4
.L_8:
        /*0034*/ 	.word	index@(_Z6vcube_Pi)
        /*0038*/ 	.word	0x00000008


	//----- nvinfo : EIATTR_FRAME_SIZE
	.align		4
.L_9:
        /*003c*/ 	.byte	0x04, 0x11
        /*003e*/ 	.short	(.L_11 - .L_10)
	.align		4
.L_10:
        /*0040*/ 	.word	index@(_Z6vcube_Pi)
        /*0044*/ 	.word	0x00000000


	//----- nvinfo : EIATTR_REGCOUNT
	.align		4
.L_11:
        /*0048*/ 	.byte	0x04, 0x2f
        /*004a*/ 	.short	(.L_13 - .L_12)
	.align		4
.L_12:
        /*004c*/ 	.word	index@(_Z4vaddPKiS0_Pi)
        /*0050*/ 	.word	0x0000000c


	//----- nvinfo : EIATTR_FRAME_SIZE
	.align		4
.L_13:
        /*0054*/ 	.byte	0x04, 0x11
        /*0056*/ 	.short	(.L_15 - .L_14)
	.align		4
.L_14:
        /*0058*/ 	.word	index@(_Z4vaddPKiS0_Pi)
        /*005c*/ 	.word	0x00000000


	//----- nvinfo : EIATTR_REGCOUNT
	.align		4
.L_15:
        /*0060*/ 	.byte	0x04, 0x2f
        /*0062*/ 	.short	(.L_17 - .L_16)
	.align		4
.L_16:
        /*0064*/ 	.word	index@(_Z17fused_sqr_cub_addPKiS0_Pi)
        /*0068*/ 	.word	0x0000000e


	//----- nvinfo : EIATTR_FRAME_SIZE
	.align		4
.L_17:
        /*006c*/ 	.byte	0x04, 0x11
        /*006e*/ 	.short	(.L_19 - .L_18)
	.align		4
.L_18:
        /*0070*/ 	.word	index@(_Z17fused_sqr_cub_addPKiS0_Pi)
        /*0074*/ 	.word	0x00000000


	//----- nvinfo : EIATTR_MIN_STACK_SIZE
	.align		4
.L_19:
        /*0078*/ 	.byte	0x04, 0x12
        /*007a*/ 	.short	(.L_21 - .L_20)
	.align		4
.L_20:
        /*007c*/ 	.word	index@(_Z17fused_sqr_cub_addPKiS0_Pi)
        /*0080*/ 	.word	0x00000000


	//----- nvinfo : EIATTR_MIN_STACK_SIZE
	.align		4
.L_21:
        /*0084*/ 	.byte	0x04, 0x12
        /*0086*/ 	.short	(.L_23 - .L_22)
	.align		4
.L_22:
        /*0088*/ 	.word	index@(_Z4vaddPKiS0_Pi)
        /*008c*/ 	.word	0x00000000


	//----- nvinfo : EIATTR_MIN_STACK_SIZE
	.align		4
.L_23:
        /*0090*/ 	.byte	0x04, 0x12
        /*0092*/ 	.short	(.L_25 - .L_24)
	.align		4
.L_24:
        /*0094*/ 	.word	index@(_Z6vcube_Pi)
        /*0098*/ 	.word	0x00000000


	//----- nvinfo : EIATTR_MIN_STACK_SIZE
	.align		4
.L_25:
        /*009c*/ 	.byte	0x04, 0x12
        /*009e*/ 	.short	(.L_27 - .L_26)
	.align		4
.L_26:
        /*00a0*/ 	.word	index@(_Z5vsqr_Pi)
        /*00a4*/ 	.word	0x00000000


	//----- nvinfo : EIATTR_MIN_STACK_SIZE
	.align		4
.L_27:
        /*00a8*/ 	.byte	0x04, 0x12
        /*00aa*/ 	.short	(.L_29 - .L_28)
	.align		4
.L_28:
        /*00ac*/ 	.word	index@(_Z4vsqrPi)
        /*00b0*/ 	.word	0x00000000
.L_29:


//--------------------- .nv.compat                --------------------------
	.section	.nv.compat,"",@"SHT_CUDA_COMPAT_INFO"
	.align	4
        /*0000*/ 	.byte	0x02, 0x09, 0x00, 0x00, 0x02, 0x02, 0x01, 0x00, 0x02, 0x05, 0x05, 0x00, 0x03, 0x07, 0x01, 0x01
        /*0010*/ 	.byte	0x02, 0x03, 0x00, 0x00, 0x02, 0x06, 0x01, 0x00, 0x04, 0x0b, 0x08, 0x00, 0x09, 0x00, 0x00, 0x00
        /*0020*/ 	.byte	0x00, 0x00, 0x00, 0x00


//--------------------- .nv.info._Z17fused_sqr_cub_addPKiS0_Pi --------------------------
	.section	.nv.info._Z17fused_sqr_cub_addPKiS0_Pi,"",@"SHT_CUDA_INFO"
	.sectionflags	@""
	.align	4


	//----- nvinfo : EIATTR_CUDA_API_VERSION
	.align		4
        /*0000*/ 	.byte	0x04, 0x37
        /*0002*/ 	.short	(.L_31 - .L_30)
.L_30:
        /*0004*/ 	.word	0x00000082


	//----- nvinfo : EIATTR_KPARAM_INFO
	.align		4
.L_31:
        /*0008*/ 	.byte	0x04, 0x17
        /*000a*/ 	.short	(.L_33 - .L_32)
.L_32:
        /*000c*/ 	.word	0x00000000
        /*0010*/ 	.short	0x0002
        /*0012*/ 	.short	0x0010
        /*0014*/ 	.byte	0x00, 0xf5, 0x21, 0x00


	//----- nvinfo : EIATTR_KPARAM_INFO
	.align		4
.L_33:
        /*0018*/ 	.byte	0x04, 0x17
        /*001a*/ 	.short	(.L_35 - .L_34)
.L_34:
        /*001c*/ 	.word	0x00000000
        /*0020*/ 	.short	0x0001
        /*0022*/ 	.short	0x0008
        /*0024*/ 	.byte	0x00, 0xf5, 0x21, 0x00


	//----- nvinfo : EIATTR_KPARAM_INFO
	.align		4
.L_35:
        /*0028*/ 	.byte	0x04, 0x17
        /*002a*/ 	.short	(.L_37 - .L_36)
.L_36:
        /*002c*/ 	.word	0x00000000
        /*0030*/ 	.short	0x0000
        /*0032*/ 	.short	0x0000
        /*0034*/ 	.byte	0x00, 0xf5, 0x21, 0x00


	//----- nvinfo : EIATTR_SPARSE_MMA_MASK
	.align		4
.L_37:
        /*0038*/ 	.byte	0x03, 0x50
        /*003a*/ 	.short	0x0000


	//----- nvinfo : EIATTR_MAXREG_COUNT
	.align		4
        /*003c*/ 	.byte	0x03, 0x1b
        /*003e*/ 	.short	0x00ff


	//----- nvinfo : EIATTR_MERCURY_ISA_VERSION
	.align		4
        /*0040*/ 	.byte	0x03, 0x5f
        /*0042*/ 	.short	0x0101


	//----- nvinfo : EIATTR_VRC_CTA_INIT_COUNT
	.align		4
        /*0044*/ 	.byte	0x02, 0x4a
	.zero		1
	.zero		1


	//----- nvinfo : EIATTR_EXIT_INSTR_OFFSETS
	.align		4
        /*0048*/ 	.byte	0x04, 0x1c
        /*004a*/ 	.short	(.L_39 - .L_38)


	//   ....[0]....
.L_38:
        /*004c*/ 	.word	0x000000f0


	//----- nvinfo : EIATTR_CBANK_PARAM_SIZE
	.align		4
.L_39:
        /*0050*/ 	.byte	0x03, 0x19
        /*0052*/ 	.short	0x0018


	//----- nvinfo : EIATTR_PARAM_CBANK
	.align		4
        /*0054*/ 	.byte	0x04, 0x0a
        /*0056*/ 	.short	(.L_41 - .L_40)
	.align		4
.L_40:
        /*0058*/ 	.word	index@(.nv.constant0._Z17fused_sqr_cub_addPKiS0_Pi)
        /*005c*/ 	.short	0x0380
        /*005e*/ 	.short	0x0018


	//----- nvinfo : EIATTR_SW_WAR
	.align		4
.L_41:
        /*0060*/ 	.byte	0x04, 0x36
        /*0062*/ 	.short	(.L_43 - .L_42)
.L_42:
        /*0064*/ 	.word	0x00000008
.L_43:


//--------------------- .nv.info._Z4vaddPKiS0_Pi  --------------------------
	.section	.nv.info._Z4vaddPKiS0_Pi,"",@"SHT_CUDA_INFO"
	.sectionflags	@""
	.align	4


	//----- nvinfo : EIATTR_CUDA_API_VERSION
	.align		4
        /*0000*/ 	.byte	0x04, 0x37
        /*0002*/ 	.short	(.L_45 - .L_44)
.L_44:
        /*0004*/ 	.word	0x00000082


	//----- nvinfo : EIATTR_KPARAM_INFO
	.align		4
.L_45:
        /*0008*/ 	.byte	0x04, 0x17
        /*000a*/ 	.short	(.L_47 - .L_46)
.L_46:
        /*000c*/ 	.word	0x00000000
        /*0010*/ 	.short	0x0002
        /*0012*/ 	.short	0x0010
        /*0014*/ 	.byte	0x00, 0xf5, 0x21, 0x00


	//----- nvinfo : EIATTR_KPARAM_INFO
	.align		4
.L_47:
        /*0018*/ 	.byte	0x04, 0x17
        /*001a*/ 	.short	(.L_49 - .L_48)
.L_48:
        /*001c*/ 	.word	0x00000000
        /*0020*/ 	.short	0x0001
        /*0022*/ 	.short	0x0008
        /*0024*/ 	.byte	0x00, 0xf5, 0x21, 0x00


	//----- nvinfo : EIATTR_KPARAM_INFO
	.align		4
.L_49:
        /*0028*/ 	.byte	0x04, 0x17
        /*002a*/ 	.short	(.L_51 - .L_50)
.L_50:
        /*002c*/ 	.word	0x00000000
        /*0030*/ 	.short	0x0000
        /*0032*/ 	.short	0x0000
        /*0034*/ 	.byte	0x00, 0xf5, 0x21, 0x00


	//----- nvinfo : EIATTR_SPARSE_MMA_MASK
	.align		4
.L_51:
        /*0038*/ 	.byte	0x03, 0x50
        /*003a*/ 	.short	0x0000


	//----- nvinfo : EIATTR_MAXREG_COUNT
	.align		4
        /*003c*/ 	.byte	0x03, 0x1b
        /*003e*/ 	.short	0x00ff


	//----- nvinfo : EIATTR_MERCURY_ISA_VERSION
	.align		4
        /*0040*/ 	.byte	0x03, 0x5f
        /*0042*/ 	.short	0x0101


	//----- nvinfo : EIATTR_VRC_CTA_INIT_COUNT
	.align		4
        /*0044*/ 	.byte	0x02, 0x4a
	.zero		1
	.zero		1


	//----- nvinfo : EIATTR_EXIT_INSTR_OFFSETS
	.align		4
        /*0048*/ 	.byte	0x04, 0x1c
        /*004a*/ 	.short	(.L_53 - .L_52)


	//   ....[0]....
.L_52:
        /*004c*/ 	.word	0x000000d0


	//----- nvinfo : EIATTR_CBANK_PARAM_SIZE
	.align		4
.L_53:
        /*0050*/ 	.byte	0x03, 0x19
        /*0052*/ 	.short	0x0018


	//----- nvinfo : EIATTR_PARAM_CBANK
	.align		4
        /*0054*/ 	.byte	0x04, 0x0a
        /*0056*/ 	.short	(.L_55 - .L_54)
	.align		4
.L_54:
        /*0058*/ 	.word	index@(.nv.constant0._Z4vaddPKiS0_Pi)
        /*005c*/ 	.short	0x0380
        /*005e*/ 	.short	0x0018


	//----- nvinfo : EIATTR_SW_WAR
	.align		4
.L_55:
        /*0060*/ 	.byte	0x04, 0x36
        /*0062*/ 	.short	(.L_57 - .L_56)
.L_56:
        /*0064*/ 	.word	0x00000008
.L_57:


//--------------------- .nv.info._Z6vcube_Pi      --------------------------
	.section	.nv.info._Z6vcube_Pi,"",@"SHT_CUDA_INFO"
	.sectionflags	@""
	.align	4


	//----- nvinfo : EIATTR_CUDA_API_VERSION
	.align		4
        /*0000*/ 	.byte	0x04, 0x37
        /*0002*/ 	.short	(.L_59 - .L_58)
.L_58:
        /*0004*/ 	.word	0x00000082


	//----- nvinfo : EIATTR_KPARAM_INFO
	.align		4
.L_59:
        /*0008*/ 	.byte	0x04, 0x17
        /*000a*/ 	.short	(.L_61 - .L_60)
.L_60:
        /*000c*/ 	.word	0x00000000
        /*0010*/ 	.short	0x0000
        /*0012*/ 	.short	0x0000
        /*0014*/ 	.byte	0x00, 0xf5, 0x21, 0x00


	//----- nvinfo : EIATTR_SPARSE_MMA_MASK
	.align		4
.L_61:
        /*0018*/ 	.byte	0x03, 0x50
        /*001a*/ 	.short	0x0000


	//----- nvinfo : EIATTR_MAXREG_COUNT
	.align		4
        /*001c*/ 	.byte	0x03, 0x1b
        /*001e*/ 	.short	0x00ff


	//----- nvinfo : EIATTR_MERCURY_ISA_VERSION
	.align		4
        /*0020*/ 	.byte	0x03, 0x5f
        /*0022*/ 	.short	0x0101


	//----- nvinfo : EIATTR_VRC_CTA_INIT_COUNT
	.align		4
        /*0024*/ 	.byte	0x02, 0x4a
	.zero		1
	.zero		1


	//----- nvinfo : EIATTR_EXIT_INSTR_OFFSETS
	.align		4
        /*0028*/ 	.byte	0x04, 0x1c
        /*002a*/ 	.short	(.L_63 - .L_62)


	//   ....[0]....
.L_62:
        /*002c*/ 	.word	0x00000090


	//----- nvinfo : EIATTR_CBANK_PARAM_SIZE
	.align		4
.L_63:
        /*0030*/ 	.byte	0x03, 0x19
        /*0032*/ 	.short	0x0008


	//----- nvinfo : EIATTR_PARAM_CBANK
	.align		4
        /*0034*/ 	.byte	0x04, 0x0a
        /*0036*/ 	.short	(.L_65 - .L_64)
	.align		4
.L_64:
        /*0038*/ 	.word	index@(.nv.constant0._Z6vcube_Pi)
        /*003c*/ 	.short	0x0380
        /*003e*/ 	.short	0x0008


	//----- nvinfo : EIATTR_SW_WAR
	.align		4
.L_65:
        /*0040*/ 	.byte	0x04, 0x36
        /*0042*/ 	.short	(.L_67 - .L_66)
.L_66:
        /*0044*/ 	.word	0x00000008
.L_67:


//--------------------- .nv.info._Z5vsqr_Pi       --------------------------
	.section	.nv.info._Z5vsqr_Pi,"",@"SHT_CUDA_INFO"
	.sectionflags	@""
	.align	4


	//----- nvinfo : EIATTR_CUDA_API_VERSION
	.align		4
        /*0000*/ 	.byte	0x04, 0x37
        /*0002*/ 	.short	(.L_69 - .L_68)
.L_68:
        /*0004*/ 	.word	0x00000082


	//----- nvinfo : EIATTR_KPARAM_INFO
	.align		4
.L_69:
        /*0008*/ 	.byte	0x04, 0x17
        /*000a*/ 	.short	(.L_71 - .L_70)
.L_70:
        /*000c*/ 	.word	0x00000000
        /*0010*/ 	.short	0x0000
        /*0012*/ 	.short	0x0000
        /*0014*/ 	.byte	0x00, 0xf5, 0x21, 0x00


	//----- nvinfo : EIATTR_SPARSE_MMA_MASK
	.align		4
.L_71:
        /*0018*/ 	.byte	0x03, 0x50
        /*001a*/ 	.short	0x0000


	//----- nvinfo : EIATTR_MAXREG_COUNT
	.align		4
        /*001c*/ 	.byte	0x03, 0x1b
        /*001e*/ 	.short	0x00ff


	//----- nvinfo : EIATTR_MERCURY_ISA_VERSION
	.align		4
        /*0020*/ 	.byte	0x03, 0x5f
        /*0022*/ 	.short	0x0101


	//----- nvinfo : EIATTR_VRC_CTA_INIT_COUNT
	.align		4
        /*0024*/ 	.byte	0x02, 0x4a
	.zero		1
	.zero		1


	//----- nvinfo : EIATTR_EXIT_INSTR_OFFSETS
	.align		4
        /*0028*/ 	.byte	0x04, 0x1c
        /*002a*/ 	.short	(.L_73 - .L_72)


	//   ....[0]....
.L_72:
        /*002c*/ 	.word	0x00000080


	//----- nvinfo : EIATTR_CBANK_PARAM_SIZE
	.align		4
.L_73:
        /*0030*/ 	.byte	0x03, 0x19
        /*0032*/ 	.short	0x0008


	//----- nvinfo : EIATTR_PARAM_CBANK
	.align		4
        /*0034*/ 	.byte	0x04, 0x0a
        /*0036*/ 	.short	(.L_75 - .L_74)
	.align		4
.L_74:
        /*0038*/ 	.word	index@(.nv.constant0._Z5vsqr_Pi)
        /*003c*/ 	.short	0x0380
        /*003e*/ 	.short	0x0008


	//----- nvinfo : EIATTR_SW_WAR
	.align		4
.L_75:
        /*0040*/ 	.byte	0x04, 0x36
        /*0042*/ 	.short	(.L_77 - .L_76)
.L_76:
        /*0044*/ 	.word	0x00000008
.L_77:


//--------------------- .nv.info._Z4vsqrPi        --------------------------
	.section	.nv.info._Z4vsqrPi,"",@"SHT_CUDA_INFO"
	.sectionflags	@""
	.align	4


	//----- nvinfo : EIATTR_CUDA_API_VERSION
	.align		4
        /*0000*/ 	.byte	0x04, 0x37
        /*0002*/ 	.short	(.L_79 - .L_78)
.L_78:
        /*0004*/ 	.word	0x00000082


	//----- nvinfo : EIATTR_KPARAM_INFO
	.align		4
.L_79:
        /*0008*/ 	.byte	0x04, 0x17
        /*000a*/ 	.short	(.L_81 - .L_80)
.L_80:
        /*000c*/ 	.word	0x00000000
        /*0010*/ 	.short	0x0000
        /*0012*/ 	.short	0x0000
        /*0014*/ 	.byte	0x00, 0xf5, 0x21, 0x00


	//----- nvinfo : EIATTR_SPARSE_MMA_MASK
	.align		4
.L_81:
        /*0018*/ 	.byte	0x03, 0x50
        /*001a*/ 	.short	0x0000


	//----- nvinfo : EIATTR_MAXREG_COUNT
	.align		4
        /*001c*/ 	.byte	0x03, 0x1b
        /*001e*/ 	.short	0x00ff


	//----- nvinfo : EIATTR_MERCURY_ISA_VERSION
	.align		4
        /*0020*/ 	.byte	0x03, 0x5f
        /*0022*/ 	.short	0x0101


	//----- nvinfo : EIATTR_VRC_CTA_INIT_COUNT
	.align		4
        /*0024*/ 	.byte	0x02, 0x4a
	.zero		1
	.zero		1


	//----- nvinfo : EIATTR_EXIT_INSTR_OFFSETS
	.align		4
        /*0028*/ 	.byte	0x04, 0x1c
        /*002a*/ 	.short	(.L_83 - .L_82)


	//   ....[0]....
.L_82:
        /*002c*/ 	.word	0x00000070


	//----- nvinfo : EIATTR_CBANK_PARAM_SIZE
	.align		4
.L_83:
        /*0030*/ 	.byte	0x03, 0x19
        /*0032*/ 	.short	0x0008


	//----- nvinfo : EIATTR_PARAM_CBANK
	.align		4
        /*0034*/ 	.byte	0x04, 0x0a
        /*0036*/ 	.short	(.L_85 - .L_84)
	.align		4
.L_84:
        /*0038*/ 	.word	index@(.nv.constant0._Z4vsqrPi)
        /*003c*/ 	.short	0x0380
        /*003e*/ 	.short	0x0008


	//----- nvinfo : EIATTR_SW_WAR
	.align		4
.L_85:
        /*0040*/ 	.byte	0x04, 0x36
        /*0042*/ 	.short	(.L_87 - .L_86)
.L_86:
        /*0044*/ 	.word	0x00000008
.L_87:


//--------------------- .nv.callgraph             --------------------------
	.section	.nv.callgraph,"",@"SHT_CUDA_CALLGRAPH"
	.align	4
	.sectionentsize	8
	.align		4
        /*0000*/ 	.word	0x00000000
	.align		4
        /*0004*/ 	.word	0xffffffff
	.align		4
        /*0008*/ 	.word	0x00000000
	.align		4
        /*000c*/ 	.word	0xfffffffe
	.align		4
        /*0010*/ 	.word	0x00000000
	.align		4
        /*0014*/ 	.word	0xfffffffd
	.align		4
        /*0018*/ 	.word	0x00000000
	.align		4
        /*001c*/ 	.word	0xfffffffc


//--------------------- .text._Z17fused_sqr_cub_addPKiS0_Pi --------------------------
	.section	.text._Z17fused_sqr_cub_addPKiS0_Pi,"ax",@progbits
	.align	128
        .global         _Z17fused_sqr_cub_addPKiS0_Pi
        .type           _Z17fused_sqr_cub_addPKiS0_Pi,@function
        .size           _Z17fused_sqr_cub_addPKiS0_Pi,(.L_x_5 - _Z17fused_sqr_cub_addPKiS0_Pi)
        .other          _Z17fused_sqr_cub_addPKiS0_Pi,@"STO_CUDA_ENTRY STV_DEFAULT"
_Z17fused_sqr_cub_addPKiS0_Pi:
.text._Z17fused_sqr_cub_addPKiS0_Pi:
[----:B------:R-:W-:Y:S01]  /*0000*/  LDC R1, c[0x0][0x37c] ;  /* 0x0000df00ff017b82 */ /* 0x000fe20000000800 */
[----:B------:R-:W0:Y:S07]  /*0010*/  S2R R11, SR_TID.X ;  /* 0x00000000000b7919 */ /* 0x000e2e0000002100 */
[----:B------:R-:W0:Y:S01]  /*0020*/  LDC.64 R2, c[0x0][0x380] ;  /* 0x0000e000ff027b82 */ /* 0x000e220000000a00 */
[----:B------:R-:W1:Y:S07]  /*0030*/  LDCU.64 UR4, c[0x0][0x358] ;  /* 0x00006b00ff0477ac */ /* 0x000e6e0008000a00 */
[----:B------:R-:W2:Y:S08]  /*0040*/  LDC.64 R4, c[0x0][0x388] ;  /* 0x0000e200ff047b82 */ /* 0x000eb00000000a00 */
[----:B------:R-:W3:Y:S01]  /*0050*/  LDC.64 R6, c[0x0][0x390] ;  /* 0x0000e400ff067b82 */ /* 0x000ee20000000a00 */
[----:B0-----:R-:W-:-:S04]  /*0060*/  IMAD.WIDE.U32 R2, R11, 0x4, R2 ;  /* 0x000000040b027825 */ /* 0x001fc800078e0002 */
[C---:B--2---:R-:W-:Y:S02]  /*0070*/  IMAD.WIDE.U32 R4, R11.reuse, 0x4, R4 ;  /* 0x000000040b047825 */ /* 0x044fe400078e0004 */
[----:B-1----:R-:W2:Y:S04]  /*0080*/  LDG.E R2, desc[UR4][R2.64] ;  /* 0x0000000402027981 */ /* 0x002ea8000c1e1900 */
[----:B------:R-:W4:Y:S01]  /*0090*/  LDG.E R4, desc[UR4][R4.64] ;  /* 0x0000000404047981 */ /* 0x000f22000c1e1900 */
[----:B---3--:R-:W-:-:S04]  /*00a0*/  IMAD.WIDE.U32 R6, R11, 0x4, R6 ;  /* 0x000000040b067825 */ /* 0x008fc800078e0006 */
[----:B--2---:R-:W-:Y:S02]  /*00b0*/  IMAD R9, R2, R2, RZ ;  /* 0x0000000202097224 */ /* 0x004fe400078e02ff */
[----:B----4-:R-:W-:-:S04]  /*00c0*/  IMAD R0, R4, R4, RZ ;  /* 0x0000000404007224 */ /* 0x010fc800078e02ff */
[----:B------:R-:W-:-:S05]  /*00d0*/  IMAD R9, R4, R0, R9 ;  /* 0x0000000004097224 */ /* 0x000fca00078e0209 */
[----:B------:R-:W-:Y:S01]  /*00e0*/  STG.E desc[UR4][R6.64], R9 ;  /* 0x0000000906007986 */ /* 0x000fe2000c101904 */
[----:B------:R-:W-:Y:S05]  /*00f0*/  EXIT ;  /* 0x000000000000794d */ /* 0x000fea0003800000 */
.L_x_0:
[----:B------:R-:W-:-:S00]  /*0100*/  BRA `(.L_x_0) ;  /* 0xfffffffc00fc7947 */ /* 0x000fc0000383ffff */
[----:B------:R-:W-:-:S00]  /*0110*/  NOP ;  /* 0x0000000000007918 */ /* 0x000fc00000000000 */
        /* <DEDUP_REMOVED lines=14> */
.L_x_5:


//--------------------- .text._Z4vaddPKiS0_Pi     --------------------------
	.section	.text._Z4vaddPKiS0_Pi,"ax",@progbits
	.align	128
        .global         _Z4vaddPKiS0_Pi
        .type           _Z4vaddPKiS0_Pi,@function
        .size           _Z4vaddPKiS0_Pi,(.L_x_6 - _Z4vaddPKiS0_Pi)
        .other          _Z4vaddPKiS0_Pi,@"STO_CUDA_ENTRY STV_DEFAULT"
_Z4vaddPKiS0_Pi:
.text._Z4vaddPKiS0_Pi:
        /* <DEDUP_REMOVED lines=9> */
[----:B------:R-:W2:Y:S01]  /*0090*/  LDG.E R5, desc[UR4][R4.64] ;  /* 0x0000000404057981 */ /* 0x000ea2000c1e1900 */
[----:B---3--:R-:W-:Y:S01]  /*00a0*/  IMAD.WIDE.U32 R6, R9, 0x4, R6 ;  /* 0x0000000409067825 */ /* 0x008fe200078e0006 */
[----:B--2---:R-:W-:-:S05]  /*00b0*/  IADD3 R9, PT, PT, R2, R5, RZ ;  /* 0x0000000502097210 */ /* 0x004fca0007ffe0ff */
[----:B------:R-:W-:Y:S01]  /*00c0*/  STG.E desc[UR4][R6.64], R9 ;  /* 0x0000000906007986 */ /* 0x000fe2000c101904 */
[----:B------:R-:W-:Y:S05]  /*00d0*/  EXIT ;  /* 0x000000000000794d */ /* 0x000fea0003800000 */
.L_x_1:
        /* <DEDUP_REMOVED lines=10> */
.L_x_6:


//--------------------- .text._Z6vcube_Pi         --------------------------
	.section	.text._Z6vcube_Pi,"ax",@progbits
	.align	128
        .global         _Z6vcube_Pi
        .type           _Z6vcube_Pi,@function
        .size           _Z6vcube_Pi,(.L_x_7 - _Z6vcube_Pi)
        .other          _Z6vcube_Pi,@"STO_CUDA_ENTRY STV_DEFAULT"
_Z6vcube_Pi:
.text._Z6vcube_Pi:
[----:B------:R-:W-:Y:S01]  /*0000*/  LDC R1, c[0x0][0x37c] ;  /* 0x0000df00ff017b82 */ /* 0x000fe20000000800 */
[----:B------:R-:W0:Y:S07]  /*0010*/  S2R R5, SR_TID.X ;  /* 0x0000000000057919 */ /* 0x000e2e0000002100 */
[----:B------:R-:W0:Y:S01]  /*0020*/  LDC.64 R2, c[0x0][0x380] ;  /* 0x0000e000ff027b82 */ /* 0x000e220000000a00 */
[----:B------:R-:W1:Y:S01]  /*0030*/  LDCU.64 UR4, c[0x0][0x358] ;  /* 0x00006b00ff0477ac */ /* 0x000e620008000a00 */
[----:B0-----:R-:W-:-:S05]  /*0040*/  IMAD.WIDE.U32 R2, R5, 0x4, R2 ;  /* 0x0000000405027825 */ /* 0x001fca00078e0002 */
[----:B-1----:R-:W2:Y:S02]  /*0050*/  LDG.E R0, desc[UR4][R2.64] ;  /* 0x0000000402007981 */ /* 0x002ea4000c1e1900 */
[----:B--2---:R-:W-:-:S04]  /*0060*/  IMAD R5, R0, R0, RZ ;  /* 0x0000000000057224 */ /* 0x004fc800078e02ff */
[----:B------:R-:W-:-:S05]  /*0070*/  IMAD R5, R0, R5, RZ ;  /* 0x0000000500057224 */ /* 0x000fca00078e02ff */
[----:B------:R-:W-:Y:S01]  /*0080*/  STG.E desc[UR4][R2.64], R5 ;  /* 0x0000000502007986 */ /* 0x000fe2000c101904 */
[----:B------:R-:W-:Y:S05]  /*0090*/  EXIT ;  /* 0x000000000000794d */ /* 0x000fea0003800000 */
.L_x_2:
        /* <DEDUP_REMOVED lines=14> */
.L_x_7:


//--------------------- .text._Z5vsqr_Pi          --------------------------
	.section	.text._Z5vsqr_Pi,"ax",@progbits
	.align	128
        .global         _Z5vsqr_Pi
        .type           _Z5vsqr_Pi,@function
        .size           _Z5vsqr_Pi,(.L_x_8 - _Z5vsqr_Pi)
        .other          _Z5vsqr_Pi,@"STO_CUDA_ENTRY STV_DEFAULT"
_Z5vsqr_Pi:
.text._Z5vsqr_Pi:
[----:B------:R-:W-:Y:S01]  /*0000*/  LDC R1, c[0x0][0x37c] ;  /* 0x0000df00ff017b82 */ /* 0x000fe20000000800 */
[----:B------:R-:W0:Y:S07]  /*0010*/  S2R R5, SR_TID.X ;  /* 0x0000000000057919 */ /* 0x000e2e0000002100 */
[----:B------:R-:W0:Y:S01]  /*0020*/  LDC.64 R2, c[0x0][0x380] ;  /* 0x0000e000ff027b82 */ /* 0x000e220000000a00 */
[----:B------:R-:W1:Y:S01]  /*0030*/  LDCU.64 UR4, c[0x0][0x358] ;  /* 0x00006b00ff0477ac */ /* 0x000e620008000a00 */
[----:B0-----:R-:W-:-:S05]  /*0040*/  IMAD.WIDE.U32 R2, R5, 0x4, R2 ;  /* 0x0000000405027825 */ /* 0x001fca00078e0002 */
[----:B-1----:R-:W2:Y:S02]  /*0050*/  LDG.E R0, desc[UR4][R2.64] ;  /* 0x0000000402007981 */ /* 0x002ea4000c1e1900 */
[----:B--2---:R-:W-:-:S05]  /*0060*/  IMAD R5, R0, R0, RZ ;  /* 0x0000000000057224 */ /* 0x004fca00078e02ff */
[----:B------:R-:W-:Y:S01]  /*0070*/  STG.E desc[UR4][R2.64], R5 ;  /* 0x0000000502007986 */ /* 0x000fe2000c101904 */
[----:B------:R-:W-:Y:S05]  /*0080*/  EXIT ;  /* 0x000000000000794d */ /* 0x000fea0003800000 */
.L_x_3:
        /* <DEDUP_REMOVED lines=15> */
.L_x_8:


//--------------------- .text._Z4vsqrPi           --------------------------
	.section	.text._Z4vsqrPi,"ax",@progbits
	.align	128
        .global         _Z4vsqrPi
        .type           _Z4vsqrPi,@function
        .size           _Z4vsqrPi,(.L_x_9 - _Z4vsqrPi)
        .other          _Z4vsqrPi,@"STO_CUDA_ENTRY STV_DEFAULT"
_Z4vsqrPi:
.text._Z4vsqrPi:
[----:B------:R-:W-:Y:S01]  /*0000*/  LDC R1, c[0x0][0x37c] ;  /* 0x0000df00ff017b82 */ /* 0x000fe20000000800 */
[----:B------:R-:W0:Y:S07]  /*0010*/  S2R R5, SR_TID.X ;  /* 0x0000000000057919 */ /* 0x000e2e0000002100 */
[----:B------:R-:W0:Y:S01]  /*0020*/  LDC.64 R2, c[0x0][0x380] ;  /* 0x0000e000ff027b82 */ /* 0x000e220000000a00 */
[----:B------:R-:W1:Y:S01]  /*0030*/  LDCU.64 UR4, c[0x0][0x358] ;  /* 0x00006b00ff0477ac */ /* 0x000e620008000a00 */
[----:B0-----:R-:W-:-:S04]  /*0040*/  IMAD.WIDE.U32 R2, R5, 0x4, R2 ;  /* 0x0000000405027825 */ /* 0x001fc800078e0002 */
[----:B------:R-:W-:-:S05]  /*0050*/  IMAD R5, R5, R5, RZ ;  /* 0x0000000505057224 */ /* 0x000fca00078e02ff */
[----:B-1----:R-:W-:Y:S01]  /*0060*/  STG.E desc[UR4][R2.64], R5 ;  /* 0x0000000502007986 */ /* 0x002fe2000c101904 */
[----:B------:R-:W-:Y:S05]  /*0070*/  EXIT ;  /* 0x000000000000794d */ /* 0x000fea0003800000 */
.L_x_4:
        /* <DEDUP_REMOVED lines=16> */
.L_x_9:


//--------------------- .nv.shared.reserved.0     --------------------------
	.section	.nv.shared.reserved.0,"aw",@nobits
	.weak		__nv_reservedSMEM_offset_0_alias
	.size		__nv_reservedSMEM_offset_0_alias, 0, 64
	.other		__nv_reservedSMEM_offset_0_alias,@"STO_CUDA_RESERVED_SHARED STV_DEFAULT"
__nv_reservedSMEM_offset_0_alias:
	.zero		0
	.zero		64


//--------------------- .nv.constant0._Z17fused_sqr_cub_addPKiS0_Pi --------------------------
	.section	.nv.constant0._Z17fused_sqr_cub_addPKiS0_Pi,"a",@progbits
	.sectionflags	@""
	.align	4
.nv.constant0._Z17fused_sqr_cub_addPKiS0_Pi:
	.zero		920


//--------------------- .nv.constant0._Z4vaddPKiS0_Pi --------------------------
	.section	.nv.constant0._Z4vaddPKiS0_Pi,"a",@progbits
	.sectionflags	@""
	.align	4
.nv.constant0._Z4vaddPKiS0_Pi:
	.zero		920


//--------------------- .nv.constant0._Z6vcube_Pi --------------------------
	.section	.nv.constant0._Z6vcube_Pi,"a",@progbits
	.sectionflags	@""
	.align	4
.nv.constant0._Z6vcube_Pi:
	.zero		904


//--------------------- .nv.constant0._Z5vsqr_Pi  --------------------------
	.section	.nv.constant0._Z5vsqr_Pi,"a",@progbits
	.sectionflags	@""
	.align	4
.nv.constant0._Z5vsqr_Pi:
	.zero		904


//--------------------- .nv.constant0._Z4vsqrPi   --------------------------
	.section	.nv.constant0._Z4vsqrPi,"a",@progbits
	.sectionflags	@""
	.align	4
.nv.constant0._Z4vsqrPi:
	.zero		904


//--------------------- SYMBOLS --------------------------

	.type		.nv.reservedSmem.offset0,@object
	.size		.nv.reservedSmem.offset0,0x4
